	.headerflags	@"EF_CUDA_TEXMODE_UNIFIED EF_CUDA_64BIT_ADDRESS EF_CUDA_ACCELERATORS EF_CUDA_SM90 EF_CUDA_VIRTUAL_SM(EF_CUDA_SM90)"
	.elftype	@"ET_EXEC"


//--------------------- .nv.info                  --------------------------
	.section	.nv.info,"",@"SHT_CUDA_INFO"
	.align	4


	//----- nvinfo : EIATTR_REGCOUNT
	.align		4
        /*0000*/ 	.byte	0x04, 0x2f
        /*0002*/ 	.short	(.L_1 - .L_0)
	.align		4
.L_0:
        /*0004*/ 	.word	index@(triton_poi_fused_convolution_relu_18)
        /*0008*/ 	.word	0x0000000c


	//----- nvinfo : EIATTR_MIN_STACK_SIZE
	.align		4
.L_1:
        /*000c*/ 	.byte	0x04, 0x12
        /*000e*/ 	.short	(.L_3 - .L_2)
	.align		4
.L_2:
        /*0010*/ 	.word	index@(triton_poi_fused_convolution_relu_18)
        /*0014*/ 	.word	0x00000000


	//----- nvinfo : EIATTR_FRAME_SIZE
	.align		4
.L_3:
        /*0018*/ 	.byte	0x04, 0x11
        /*001a*/ 	.short	(.L_5 - .L_4)
	.align		4
.L_4:
        /*001c*/ 	.word	index@(triton_poi_fused_convolution_relu_18)
        /*0020*/ 	.word	0x00000000


	//----- nvinfo : EIATTR_MIN_STACK_SIZE
	.align		4
.L_5:
        /*0024*/ 	.byte	0x04, 0x12
        /*0026*/ 	.short	(.L_7 - .L_6)
	.align		4
.L_6:
        /*0028*/ 	.word	index@(triton_poi_fused_convolution_relu_18)
        /*002c*/ 	.word	0x00000000
.L_7:


//--------------------- .nv.info.triton_poi_fused_convolution_relu_18 --------------------------
	.section	.nv.info.triton_poi_fused_convolution_relu_18,"",@"SHT_CUDA_INFO"
	.sectionflags	@""
	.align	4


	//----- nvinfo : EIATTR_CUDA_API_VERSION
	.align		4
        /*0000*/ 	.byte	0x04, 0x37
        /*0002*/ 	.short	(.L_9 - .L_8)
.L_8:
        /*0004*/ 	.word	0x0000007c


	//----- nvinfo : EIATTR_KPARAM_INFO
	.align		4
.L_9:
        /*0008*/ 	.byte	0x04, 0x17
        /*000a*/ 	.short	(.L_11 - .L_10)
.L_10:
        /*000c*/ 	.word	0x00000000
        /*0010*/ 	.short	0x0002
        /*0012*/ 	.short	0x0010
        /*0014*/ 	.byte	0x00, 0xf0, 0x11, 0x00


	//----- nvinfo : EIATTR_KPARAM_INFO
	.align		4
.L_11:
        /*0018*/ 	.byte	0x04, 0x17
        /*001a*/ 	.short	(.L_13 - .L_12)
.L_12:
        /*001c*/ 	.word	0x00000000
        /*0020*/ 	.short	0x0001
        /*0022*/ 	.short	0x0008
        /*0024*/ 	.byte	0x00, 0xf4, 0x21, 0x00


	//----- nvinfo : EIATTR_KPARAM_INFO
	.align		4
.L_13:
        /*0028*/ 	.byte	0x04, 0x17
        /*002a*/ 	.short	(.L_15 - .L_14)
.L_14:
        /*002c*/ 	.word	0x00000000
        /*0030*/ 	.short	0x0000
        /*0032*/ 	.short	0x0000
        /*0034*/ 	.byte	0x00, 0xf4, 0x21, 0x00


	//----- nvinfo : EIATTR_SPARSE_MMA_MASK
	.align		4
.L_15:
        /*0038*/ 	.byte	0x03, 0x50
        /*003a*/ 	.short	0x0000


	//----- nvinfo : EIATTR_MAXREG_COUNT
	.align		4
        /*003c*/ 	.byte	0x03, 0x1b
        /*003e*/ 	.short	0x00ff


	//----- nvinfo : EIATTR_EXIT_INSTR_OFFSETS
	.align		4
        /*0040*/ 	.byte	0x04, 0x1c
        /*0042*/ 	.short	(.L_17 - .L_16)


	//   ....[0]....
.L_16:
        /*0044*/ 	.word	0x00000150


	//----- nvinfo : EIATTR_REQNTID
	.align		4
.L_17:
        /*0048*/ 	.byte	0x04, 0x10
        /*004a*/ 	.short	(.L_19 - .L_18)
.L_18:
        /*004c*/ 	.word	0x00000080
        /*0050*/ 	.word	0x00000001
        /*0054*/ 	.word	0x00000001


	//----- nvinfo : EIATTR_CBANK_PARAM_SIZE
	.align		4
.L_19:
        /*0058*/ 	.byte	0x03, 0x19
        /*005a*/ 	.short	0x0014


	//----- nvinfo : EIATTR_PARAM_CBANK
	.align		4
        /*005c*/ 	.byte	0x04, 0x0a
        /*005e*/ 	.short	(.L_21 - .L_20)
	.align		4
.L_20:
        /*0060*/ 	.word	index@(.nv.constant0.triton_poi_fused_convolution_relu_18)
        /*0064*/ 	.short	0x0210
        /*0066*/ 	.short	0x0014


	//----- nvinfo : EIATTR_SW_WAR
	.align		4
.L_21:
        /*0068*/ 	.byte	0x04, 0x36
        /*006a*/ 	.short	(.L_23 - .L_22)
.L_22:
        /*006c*/ 	.word	0x00000008
.L_23:


//--------------------- .nv.callgraph             --------------------------
	.section	.nv.callgraph,"",@"SHT_CUDA_CALLGRAPH"
	.align	4
	.sectionentsize	8
	.align		4
        /*0000*/ 	.word	0x00000000
	.align		4
        /*0004*/ 	.word	0xffffffff
	.align		4
        /*0008*/ 	.word	0x00000000
	.align		4
        /*000c*/ 	.word	0xfffffffe
	.align		4
        /*0010*/ 	.word	0x00000000
	.align		4
        /*0014*/ 	.word	0xfffffffd
	.align		4
        /*0018*/ 	.word	0x00000000
	.align		4
        /*001c*/ 	.word	0xfffffffc


//--------------------- .text.triton_poi_fused_convolution_relu_18 --------------------------
	.section	.text.triton_poi_fused_convolution_relu_18,"ax",@progbits
	.align	128
        .global         triton_poi_fused_convolution_relu_18
        .type           triton_poi_fused_convolution_relu_18,@function
        .size           triton_poi_fused_convolution_relu_18,(.L_x_1 - triton_poi_fused_convolution_relu_18)
        .other          triton_poi_fused_convolution_relu_18,@"STO_CUDA_ENTRY STV_DEFAULT"
triton_poi_fused_convolution_relu_18:
.text.triton_poi_fused_convolution_relu_18:
[----:B------:R-:W-:Y:S01]  /*0000*/  LDC R1, c[0x0][0x28] ;  /* 0x00000a00ff017b82 */ /* 0x000fe20000000800 */
[----:B------:R-:W1:Y:S07]  /*0010*/  S2R R0, SR_TID.X ;  /* 0x0000000000007919 */ /* 0x000e6e0000002100 */
[----:B------:R-:W2:Y:S01]  /*0020*/  LDC.64 R4, c[0x0][0x218] ;  /* 0x00008600ff047b82 */ /* 0x000ea20000000a00 */
[----:B------:R-:W-:Y:S01]  /*0030*/  ULDC.64 UR4, c[0x0][0x208] ;  /* 0x0000820000047ab9 */ /* 0x000fe20000000a00 */
[----:B------:R-:W3:Y:S06]  /*0040*/  S2R R7, SR_CTAID.X ;  /* 0x0000000000077919 */ /* 0x000eec0000002500 */
[----:B------:R-:W4:Y:S01]  /*0050*/  LDC.64 R2, c[0x0][0x210] ;  /* 0x00008400ff027b82 */ /* 0x000f220000000a00 */
[----:B-1----:R-:W-:-:S02]  /*0060*/  LOP3.LUT R0, R0, 0x7f, RZ, 0xc0, !PT ;  /* 0x0000007f00007812 */ /* 0x002fc400078ec0ff */
[----:B---3--:R-:W-:-:S03]  /*0070*/  SHF.R.S32.HI R6, RZ, 0x18, R7 ;  /* 0x00000018ff067819 */ /* 0x008fc60000011407 */
[----:B------:R-:W-:Y:S01]  /*0080*/  IMAD R7, R7, 0x80, R0 ;  /* 0x0000008007077824 */ /* 0x000fe200078e0200 */
[----:B------:R-:W-:-:S03]  /*0090*/  SGXT R0, R6, 0x1 ;  /* 0x000000010600781a */ /* 0x000fc60000000200 */
[----:B----4-:R-:W-:Y:S01]  /*00a0*/  IMAD.WIDE R2, R7, 0x4, R2 ;  /* 0x0000000407027825 */ /* 0x010fe200078e0202 */
[----:B------:R-:W-:-:S04]  /*00b0*/  LEA.HI R0, R0, R7, RZ, 0x7 ;  /* 0x0000000700007211 */ /* 0x000fc800078f38ff */
[----:B------:R-:W-:-:S05]  /*00c0*/  LOP3.LUT R0, R0, 0xffffff80, RZ, 0xc0, !PT ;  /* 0xffffff8000007812 */ /* 0x000fca00078ec0ff */
[----:B------:R-:W-:Y:S02]  /*00d0*/  IMAD.IADD R9, R7, 0x1, -R0 ;  /* 0x0000000107097824 */ /* 0x000fe400078e0a00 */
[----:B------:R-:W3:Y:S02]  /*00e0*/  LDG.E R0, desc[UR4][R2.64] ;  /* 0x0000000402007981 */ /* 0x000ee4000c1e1900 */
[----:B--2---:R-:W-:-:S06]  /*00f0*/  IMAD.WIDE R4, R9, 0x4, R4 ;  /* 0x0000000409047825 */ /* 0x004fcc00078e0204 */
[----:B------:R-:W3:Y:S02]  /*0100*/  LDG.E.EL R5, desc[UR4][R4.64] ;  /* 0x0000000404057981 */ /* 0x000ee4000c2e1900 */
[C---:B---3--:R-:W-:Y:S01]  /*0110*/  FADD R6, R0.reuse, R5 ;  /* 0x0000000500067221 */ /* 0x048fe20000000000 */
[----:B------:R-:W-:-:S04]  /*0120*/  FSETP.GEU.AND P0, PT, R0, -R5, PT ;  /* 0x800000050000720b */ /* 0x000fc80003f0e000 */
[----:B------:R-:W-:-:S05]  /*0130*/  FSEL R7, R6, RZ, P0 ;  /* 0x000000ff06077208 */ /* 0x000fca0000000000 */
[----:B------:R-:W-:Y:S01]  /*0140*/  STG.E desc[UR4][R2.64], R7 ;  /* 0x0000000702007986 */ /* 0x000fe2000c101904 */
[----:B------:R-:W-:Y:S05]  /*0150*/  EXIT ;  /* 0x000000000000794d */ /* 0x000fea0003800000 */
.L_x_0:
[----:B------:R-:W-:-:S00]  /*0160*/  BRA `(.L_x_0) ;  /* 0xfffffffc00fc7947 */ /* 0x000fc0000383ffff */
[----:B------:R-:W-:-:S00]  /*0170*/  NOP ;  /* 0x0000000000007918 */ /* 0x000fc00000000000 */
        /* <DEDUP_REMOVED lines=8> */
.L_x_1:


//--------------------- .nv.constant0.triton_poi_fused_convolution_relu_18 --------------------------
	.section	.nv.constant0.triton_poi_fused_convolution_relu_18,"a",@progbits
	.sectionflags	@""
	.align	4
.nv.constant0.triton_poi_fused_convolution_relu_18:
	.zero		548
